//
// Generated by NVIDIA NVVM Compiler
//
// Compiler Build ID: CL-36424714
// Cuda compilation tools, release 13.0, V13.0.88
// Based on NVVM 20.0.0
//

.version 9.0
.target sm_100
.address_size 64

	// .globl	_Z8sum_cudaIiEvPT_i
.extern .func  (.param .b32 func_retval0) vprintf
(
	.param .b64 vprintf_param_0,
	.param .b64 vprintf_param_1
)
;
// _ZZ12block_reduceIiLi1024EEvRT_E4psum has been demoted
.global .align 1 .b8 $str[4] = {37, 100, 32};
.global .align 1 .b8 $str$1[28] = {10, 32, 97, 102, 116, 101, 114, 32, 119, 97, 114, 112, 32, 114, 101, 100, 117, 99, 101, 32, 116, 115, 117, 109, 58, 37, 100};

.visible .entry _Z8sum_cudaIiEvPT_i(
	.param .u64 .ptr .align 1 _Z8sum_cudaIiEvPT_i_param_0,
	.param .u32 _Z8sum_cudaIiEvPT_i_param_1
)
{
	.local .align 8 .b8 	__local_depot0[8];
	.reg .b64 	%SP;
	.reg .b64 	%SPL;
	.reg .pred 	%p<20>;
	.reg .b32 	%r<57>;
	.reg .b64 	%rd<13>;
	// demoted variable
	.shared .align 4 .b8 _ZZ12block_reduceIiLi1024EEvRT_E4psum[128];
	mov.u64 	%SPL, __local_depot0;
	cvta.local.u64 	%SP, %SPL;
	ld.param.u64 	%rd3, [_Z8sum_cudaIiEvPT_i_param_0];
	ld.param.u32 	%r13, [_Z8sum_cudaIiEvPT_i_param_1];
	cvta.to.global.u64 	%rd1, %rd3;
	add.u64 	%rd4, %SP, 0;
	add.u64 	%rd2, %SPL, 0;
	mov.u32 	%r15, %ctaid.x;
	mov.u32 	%r1, %ntid.x;
	mov.u32 	%r2, %tid.x;
	mad.lo.s32 	%r3, %r15, %r1, %r2;
	setp.ge.s32 	%p1, %r3, %r13;
	mov.b32 	%r55, 0;
	@%p1 bra 	$L__BB0_3;
	mov.b32 	%r55, 0;
	mov.u64 	%rd7, $str;
	mov.u32 	%r53, %r3;
$L__BB0_2:
	mul.wide.s32 	%rd5, %r53, 4;
	add.s64 	%rd6, %rd1, %rd5;
	ld.global.u32 	%r17, [%rd6];
	add.s32 	%r55, %r17, %r55;
	st.local.u32 	[%rd2], %r55;
	cvta.global.u64 	%rd8, %rd7;
	{ // callseq 0, 0
	.param .b64 param0;
	st.param.b64 	[param0], %rd8;
	.param .b64 param1;
	st.param.b64 	[param1], %rd4;
	.param .b32 retval0;
	call.uni (retval0), 
	vprintf, 
	(
	param0, 
	param1
	);
	ld.param.b32 	%r18, [retval0];
	} // callseq 0
	add.s32 	%r53, %r53, %r1;
	setp.lt.s32 	%p2, %r53, %r13;
	@%p2 bra 	$L__BB0_2;
$L__BB0_3:
	setp.lt.u32 	%p3, %r2, 32;
	mov.b32 	%r20, -1;
	vote.sync.ballot.b32 	%r21, %p3, %r20;
	shfl.sync.bfly.b32	%r22|%p5, %r55, 16, 31, %r21;
	add.s32 	%r23, %r22, %r55;
	shfl.sync.bfly.b32	%r24|%p6, %r23, 8, 31, %r21;
	add.s32 	%r25, %r24, %r23;
	shfl.sync.bfly.b32	%r26|%p7, %r25, 4, 31, %r21;
	add.s32 	%r27, %r26, %r25;
	shfl.sync.bfly.b32	%r28|%p8, %r27, 2, 31, %r21;
	add.s32 	%r29, %r28, %r27;
	shfl.sync.bfly.b32	%r30|%p9, %r29, 1, 31, %r21;
	add.s32 	%r9, %r30, %r29;
	and.b32  	%r31, %r2, 31;
	setp.ne.s32 	%p10, %r31, 0;
	@%p10 bra 	$L__BB0_5;
	shr.u32 	%r32, %r2, 3;
	mov.u32 	%r33, _ZZ12block_reduceIiLi1024EEvRT_E4psum;
	add.s32 	%r34, %r33, %r32;
	st.shared.u32 	[%r34], %r9;
$L__BB0_5:
	shr.u32 	%r36, %r1, 5;
	setp.ge.u32 	%p11, %r2, %r36;
	mov.b32 	%r56, 0;
	@%p11 bra 	$L__BB0_7;
	shl.b32 	%r37, %r2, 2;
	mov.u32 	%r38, _ZZ12block_reduceIiLi1024EEvRT_E4psum;
	add.s32 	%r39, %r38, %r37;
	ld.shared.u32 	%r56, [%r39];
$L__BB0_7:
	setp.lt.u32 	%p12, %r2, 32;
	mov.b32 	%r40, -1;
	vote.sync.ballot.b32 	%r41, %p12, %r40;
	shfl.sync.bfly.b32	%r42|%p14, %r56, 16, 31, %r41;
	add.s32 	%r43, %r42, %r56;
	shfl.sync.bfly.b32	%r44|%p15, %r43, 8, 31, %r41;
	add.s32 	%r45, %r44, %r43;
	shfl.sync.bfly.b32	%r46|%p16, %r45, 4, 31, %r41;
	add.s32 	%r47, %r46, %r45;
	shfl.sync.bfly.b32	%r48|%p17, %r47, 2, 31, %r41;
	add.s32 	%r49, %r48, %r47;
	shfl.sync.bfly.b32	%r50|%p18, %r49, 1, 31, %r41;
	add.s32 	%r12, %r50, %r49;
	st.local.u32 	[%rd2], %r12;
	mov.u64 	%rd10, $str$1;
	cvta.global.u64 	%rd11, %rd10;
	{ // callseq 1, 0
	.param .b64 param0;
	st.param.b64 	[param0], %rd11;
	.param .b64 param1;
	st.param.b64 	[param1], %rd4;
	.param .b32 retval0;
	call.uni (retval0), 
	vprintf, 
	(
	param0, 
	param1
	);
	ld.param.b32 	%r51, [retval0];
	} // callseq 1
	setp.ne.s32 	%p19, %r3, 0;
	@%p19 bra 	$L__BB0_9;
	st.global.u32 	[%rd1], %r12;
$L__BB0_9:
	ret;

}


// ===== COMPILED SASS (sm_100) =====

	.target	sm_100

	.elftype	@"ET_EXEC"


//--------------------- .note.nv.tkinfo           --------------------------
	.section	.note.nv.tkinfo,"",@"SHT_NOTE"
	.sectionflags	@"SHF_NOTE_NV_TKINFO"
	.tkinfo
        /*0018*/ 	.word	0x00000002
        /*0030*/ 	.string	""
        /*0030*/ 	.string	"ptxas"
        /*0030*/ 	.string	"Cuda compilation tools, release 13.0, V13.0.88"
        /*0030*/ 	.string	"Build cuda_13.0.r13.0/compiler.36424714_0"
        /*0030*/ 	.string	"-arch sm_100 -m 64 "



//--------------------- .note.nv.cuinfo           --------------------------
	.section	.note.nv.cuinfo,"",@"SHT_NOTE"
	.sectionflags	@"SHF_NOTE_NV_CUINFO"
        /*0018*/ 	.short	0x0002
        /*001a*/ 	.short	0x0064
        /*001c*/ 	.short	0x0082
	.zero		2


//--------------------- .nv.info                  --------------------------
	.section	.nv.info,"",@"SHT_CUDA_INFO"
	.align	4


	//----- nvinfo : EIATTR_REGCOUNT
	.align		4
        /*0000*/ 	.byte	0x04, 0x2f
        /*0002*/ 	.short	(.L_3 - .L_2)
	.align		4
.L_2:
        /*0004*/ 	.word	index@(_Z8sum_cudaIiEvPT_i)
        /*0008*/ 	.word	0x0000001b


	//----- nvinfo : EIATTR_FRAME_SIZE
	.align		4
.L_3:
        /*000c*/ 	.byte	0x04, 0x11
        /*000e*/ 	.short	(.L_5 - .L_4)
	.align		4
.L_4:
        /*0010*/ 	.word	index@(_Z8sum_cudaIiEvPT_i)
        /*0014*/ 	.word	0x00000008


	//----- nvinfo : EIATTR_MIN_STACK_SIZE
	.align		4
.L_5:
        /*0018*/ 	.byte	0x04, 0x12
        /*001a*/ 	.short	(.L_7 - .L_6)
	.align		4
.L_6:
        /*001c*/ 	.word	index@(_Z8sum_cudaIiEvPT_i)
        /*0020*/ 	.word	0x00000008
.L_7:


//--------------------- .nv.compat                --------------------------
	.section	.nv.compat,"",@"SHT_CUDA_COMPAT_INFO"
	.align	4
        /*0000*/ 	.byte	0x02, 0x09, 0x00, 0x00, 0x02, 0x02, 0x01, 0x00, 0x02, 0x05, 0x05, 0x00, 0x03, 0x07, 0x01, 0x01
        /*0010*/ 	.byte	0x02, 0x03, 0x00, 0x00, 0x02, 0x06, 0x01, 0x00, 0x04, 0x0b, 0x08, 0x00, 0x09, 0x00, 0x00, 0x00
        /*0020*/ 	.byte	0x00, 0x00, 0x00, 0x00


//--------------------- .nv.info._Z8sum_cudaIiEvPT_i --------------------------
	.section	.nv.info._Z8sum_cudaIiEvPT_i,"",@"SHT_CUDA_INFO"
	.sectionflags	@""
	.align	4


	//----- nvinfo : EIATTR_CUDA_API_VERSION
	.align		4
        /*0000*/ 	.byte	0x04, 0x37
        /*0002*/ 	.short	(.L_9 - .L_8)
.L_8:
        /*0004*/ 	.word	0x00000082


	//----- nvinfo : EIATTR_KPARAM_INFO
	.align		4
.L_9:
        /*0008*/ 	.byte	0x04, 0x17
        /*000a*/ 	.short	(.L_11 - .L_10)
.L_10:
        /*000c*/ 	.word	0x00000000
        /*0010*/ 	.short	0x0001
        /*0012*/ 	.short	0x0008
        /*0014*/ 	.byte	0x00, 0xf0, 0x11, 0x00


	//----- nvinfo : EIATTR_KPARAM_INFO
	.align		4
.L_11:
        /*0018*/ 	.byte	0x04, 0x17
        /*001a*/ 	.short	(.L_13 - .L_12)
.L_12:
        /*001c*/ 	.word	0x00000000
        /*0020*/ 	.short	0x0000
        /*0022*/ 	.short	0x0000
        /*0024*/ 	.byte	0x00, 0xf5, 0x21, 0x00


	//----- nvinfo : EIATTR_SPARSE_MMA_MASK
	.align		4
.L_13:
        /*0028*/ 	.byte	0x03, 0x50
        /*002a*/ 	.short	0x0000


	//----- nvinfo : EIATTR_MAXREG_COUNT
	.align		4
        /*002c*/ 	.byte	0x03, 0x1b
        /*002e*/ 	.short	0x00ff


	//----- nvinfo : EIATTR_EXTERNS
	.align		4
        /*0030*/ 	.byte	0x04, 0x0f
        /*0032*/ 	.short	(.L_15 - .L_14)


	//   ....[0]....
	.align		4
.L_14:
        /*0034*/ 	.word	index@(vprintf)


	//----- nvinfo : EIATTR_MERCURY_ISA_VERSION
	.align		4
.L_15:
        /*0038*/ 	.byte	0x03, 0x5f
        /*003a*/ 	.short	0x0101


	//----- nvinfo : EIATTR_COOP_GROUP_MASK_REGIDS
	.align		4
        /*003c*/ 	.byte	0x04, 0x29
        /*003e*/ 	.short	(.L_17 - .L_16)


	//   ....[0]....
.L_16:
        /*0040*/ 	.word	0xffffffff


	//   ....[1]....
        /*0044*/ 	.word	0x0500000f


	//   ....[2]....
        /*0048*/ 	.word	0x0500000f


	//   ....[3]....
        /*004c*/ 	.word	0x0500000f


	//   ....[4]....
        /*0050*/ 	.word	0x0500000f


	//   ....[5]....
        /*0054*/ 	.word	0x0500000f


	//   ....[6]....
        /*0058*/ 	.word	0xffffffff


	//   ....[7]....
        /*005c*/ 	.word	0x0500000f


	//   ....[8]....
        /*0060*/ 	.word	0x0500000f


	//   ....[9]....
        /*0064*/ 	.word	0x0500000f


	//   ....[10]....
        /*0068*/ 	.word	0x0500000f


	//   ....[11]....
        /*006c*/ 	.word	0x0500000f


	//   ....[12]....
        /*0070*/ 	.word	0x0500000f


	//   ....[13]....
        /*0074*/ 	.word	0x0500000f


	//   ....[14]....
        /*0078*/ 	.word	0x0500000f


	//   ....[15]....
        /*007c*/ 	.word	0x0500000f


	//   ....[16]....
        /*0080*/ 	.word	0x0500000f


	//   ....[17]....
        /*0084*/ 	.word	0x0500000f


	//   ....[18]....
        /*0088*/ 	.word	0x0500000f


	//   ....[19]....
        /*008c*/ 	.word	0x0500000f


	//   ....[20]....
        /*0090*/ 	.word	0x0500000f


	//   ....[21]....
        /*0094*/ 	.word	0x0500000f


	//   ....[22]....
        /*0098*/ 	.word	0x0500000f


	//   ....[23]....
        /*009c*/ 	.word	0x0500000f


	//----- nvinfo : EIATTR_COOP_GROUP_INSTR_OFFSETS
	.align		4
.L_17:
        /*00a0*/ 	.byte	0x04, 0x28
        /*00a2*/ 	.short	(.L_19 - .L_18)


	//   ....[0]....
.L_18:
        /*00a4*/ 	.word	0x000002a0


	//   ....[1]....
        /*00a8*/ 	.word	0x000002d0


	//   ....[2]....
        /*00ac*/ 	.word	0x000002f0


	//   ....[3]....
        /*00b0*/ 	.word	0x00000310


	//   ....[4]....
        /*00b4*/ 	.word	0x00000330


	//   ....[5]....
        /*00b8*/ 	.word	0x00000350


	//   ....[6]....
        /*00bc*/ 	.word	0x00000470


	//   ....[7]....
        /*00c0*/ 	.word	0x000004a0


	//   ....[8]....
        /*00c4*/ 	.word	0x000004c0


	//   ....[9]....
        /*00c8*/ 	.word	0x000004e0


	//   ....[10]....
        /*00cc*/ 	.word	0x00000500


	//   ....[11]....
        /*00d0*/ 	.word	0x00000520


	//   ....[12]....
        /*00d4*/ 	.word	0x00000660


	//   ....[13]....
        /*00d8*/ 	.word	0x000006f0


	//   ....[14]....
        /*00dc*/ 	.word	0x00000760


	//   ....[15]....
        /*00e0*/ 	.word	0x000007c0


	//   ....[16]....
        /*00e4*/ 	.word	0x00000820


	//   ....[17]....
        /*00e8*/ 	.word	0x00000880


	//   ....[18]....
        /*00ec*/ 	.word	0x000008f0


	//   ....[19]....
        /*00f0*/ 	.word	0x00000980


	//   ....[20]....
        /*00f4*/ 	.word	0x00000a00


	//   ....[21]....
        /*00f8*/ 	.word	0x00000a60


	//   ....[22]....
        /*00fc*/ 	.word	0x00000ac0


	//   ....[23]....
        /*0100*/ 	.word	0x00000b20


	//----- nvinfo : EIATTR_VRC_CTA_INIT_COUNT
	.align		4
.L_19:
        /*0104*/ 	.byte	0x02, 0x4a
	.zero		1
	.zero		1


	//----- nvinfo : EIATTR_SYSCALL_OFFSETS
	.align		4
        /*0108*/ 	.byte	0x04, 0x46
        /*010a*/ 	.short	(.L_21 - .L_20)


	//   ....[0]....
.L_20:
        /*010c*/ 	.word	0x00000230


	//   ....[1]....
        /*0110*/ 	.word	0x000005d0


	//----- nvinfo : EIATTR_EXIT_INSTR_OFFSETS
	.align		4
.L_21:
        /*0114*/ 	.byte	0x04, 0x1c
        /*0116*/ 	.short	(.L_23 - .L_22)


	//   ....[0]....
.L_22:
        /*0118*/ 	.word	0x000005f0


	//   ....[1]....
        /*011c*/ 	.word	0x00000620


	//----- nvinfo : EIATTR_CRS_STACK_SIZE
	.align		4
.L_23:
        /*0120*/ 	.byte	0x04, 0x1e
        /*0122*/ 	.short	(.L_25 - .L_24)
.L_24:
        /*0124*/ 	.word	0x00000000


	//----- nvinfo : EIATTR_CBANK_PARAM_SIZE
	.align		4
.L_25:
        /*0128*/ 	.byte	0x03, 0x19
        /*012a*/ 	.short	0x000c


	//----- nvinfo : EIATTR_PARAM_CBANK
	.align		4
        /*012c*/ 	.byte	0x04, 0x0a
        /*012e*/ 	.short	(.L_27 - .L_26)
	.align		4
.L_26:
        /*0130*/ 	.word	index@(.nv.constant0._Z8sum_cudaIiEvPT_i)
        /*0134*/ 	.short	0x0380
        /*0136*/ 	.short	0x000c


	//----- nvinfo : EIATTR_SW_WAR
	.align		4
.L_27:
        /*0138*/ 	.byte	0x04, 0x36
        /*013a*/ 	.short	(.L_29 - .L_28)
.L_28:
        /*013c*/ 	.word	0x00000008
.L_29:


//--------------------- .nv.callgraph             --------------------------
	.section	.nv.callgraph,"",@"SHT_CUDA_CALLGRAPH"
	.align	4
	.sectionentsize	8
	.align		4
        /*0000*/ 	.word	0x00000000
	.align		4
        /*0004*/ 	.word	0xffffffff
	.align		4
        /*0008*/ 	.word	index@(_Z8sum_cudaIiEvPT_i)
	.align		4
        /*000c*/ 	.word	index@(vprintf)
	.align		4
        /*0010*/ 	.word	0x00000000
	.align		4
        /*0014*/ 	.word	0xfffffffe
	.align		4
        /*0018*/ 	.word	0x00000000
	.align		4
        /*001c*/ 	.word	0xfffffffd
	.align		4
        /*0020*/ 	.word	0x00000000
	.align		4
        /*0024*/ 	.word	0xfffffffc


//--------------------- .nv.constant4             --------------------------
	.section	.nv.constant4,"a",@progbits
	.align	8
	.align		8
.nv.constant4:
        /*0000*/ 	.dword	vprintf
	.align		8
        /*0008*/ 	.dword	$str
	.align		8
        /*0010*/ 	.dword	$str$1


//--------------------- .text._Z8sum_cudaIiEvPT_i --------------------------
	.section	.text._Z8sum_cudaIiEvPT_i,"ax",@progbits
	.align	128
        .global         _Z8sum_cudaIiEvPT_i
        .type           _Z8sum_cudaIiEvPT_i,@function
        .size           _Z8sum_cudaIiEvPT_i,(.L_x_29 - _Z8sum_cudaIiEvPT_i)
        .other          _Z8sum_cudaIiEvPT_i,@"STO_CUDA_ENTRY STV_DEFAULT"
_Z8sum_cudaIiEvPT_i:
.text._Z8sum_cudaIiEvPT_i:
[----:B------:R-:W0:Y:S01]  /*0000*/  LDC R1, c[0x0][0x37c] ;  /* 0x0000df00ff017b82 */ /* 0x000e220000000800 */
[----:B------:R-:W1:Y:S01]  /*0010*/  S2R R22, SR_TID.X ;  /* 0x0000000000167919 */ /* 0x000e620000002100 */
[----:B------:R-:W2:Y:S06]  /*0020*/  LDCU UR5, c[0x0][0x2fc] ;  /* 0x00005f80ff0577ac */ /* 0x000eac0008000800 */
[----:B------:R-:W1:Y:S01]  /*0030*/  S2UR UR6, SR_CTAID.X ;  /* 0x00000000000679c3 */ /* 0x000e620000002500 */
[----:B0-----:R-:W-:Y:S01]  /*0040*/  VIADD R1, R1, 0xfffffff8 ;  /* 0xfffffff801017836 */ /* 0x001fe20000000000 */
[----:B------:R-:W-:Y:S01]  /*0050*/  BSSY.RECONVERGENT B6, `(.L_x_0) ;  /* 0x0000021000067945 */ /* 0x000fe20003800200 */
[----:B------:R-:W0:Y:S01]  /*0060*/  LDCU UR7, c[0x0][0x388] ;  /* 0x00007100ff0777ac */ /* 0x000e220008000800 */
[----:B------:R-:W-:Y:S01]  /*0070*/  IMAD.MOV.U32 R16, RZ, RZ, RZ ;  /* 0x000000ffff107224 */ /* 0x000fe200078e00ff */
[----:B------:R-:W3:Y:S03]  /*0080*/  LDCU UR4, c[0x0][0x2f8] ;  /* 0x00005f00ff0477ac */ /* 0x000ee60008000800 */
[----:B------:R-:W1:Y:S01]  /*0090*/  LDC R23, c[0x0][0x360] ;  /* 0x0000d800ff177b82 */ /* 0x000e620000000800 */
[----:B------:R-:W4:Y:S01]  /*00a0*/  LDCU.64 UR36, c[0x0][0x358] ;  /* 0x00006b00ff2477ac */ /* 0x000f220008000a00 */
[----:B------:R-:W0:Y:S01]  /*00b0*/  LDCU UR38, c[0x0][0x388] ;  /* 0x00007100ff2677ac */ /* 0x000e220008000800 */
[----:B---3--:R-:W-:-:S05]  /*00c0*/  IADD3 R17, P1, PT, R1, UR4, RZ ;  /* 0x0000000401117c10 */ /* 0x008fca000ff3e0ff */
[----:B--2---:R-:W-:Y:S02]  /*00d0*/  IMAD.X R18, RZ, RZ, UR5, P1 ;  /* 0x00000005ff127e24 */ /* 0x004fe400088e06ff */
[----:B-1----:R-:W-:-:S05]  /*00e0*/  IMAD R24, R23, UR6, R22 ;  /* 0x0000000617187c24 */ /* 0x002fca000f8e0216 */
[----:B0-----:R-:W-:-:S13]  /*00f0*/  ISETP.GE.AND P0, PT, R24, UR7, PT ;  /* 0x0000000718007c0c */ /* 0x001fda000bf06270 */
[----:B----4-:R-:W-:Y:S05]  /*0100*/  @P0 BRA `(.L_x_1) ;  /* 0x0000000000540947 */ /* 0x010fea0003800000 */
[----:B------:R-:W-:Y:S02]  /*0110*/  HFMA2 R16, -RZ, RZ, 0, 0 ;  /* 0x00000000ff107431 */ /* 0x000fe400000001ff */
[----:B------:R-:W-:-:S07]  /*0120*/  IMAD.MOV.U32 R19, RZ, RZ, R24 ;  /* 0x000000ffff137224 */ /* 0x000fce00078e0018 */
.L_x_3:
[----:B------:R-:W0:Y:S01]  /*0130*/  LDC.64 R8, c[0x0][0x380] ;  /* 0x0000e000ff087b82 */ /* 0x000e220000000a00 */
[----:B------:R-:W-:Y:S01]  /*0140*/  MOV R2, 0x0 ;  /* 0x0000000000027802 */ /* 0x000fe20000000f00 */
[----:B------:R-:W1:Y:S01]  /*0150*/  LDCU.64 UR4, c[0x4][0x8] ;  /* 0x01000100ff0477ac */ /* 0x000e620008000a00 */
[----:B0-----:R-:W-:-:S06]  /*0160*/  IMAD.WIDE R8, R19, 0x4, R8 ;  /* 0x0000000413087825 */ /* 0x001fcc00078e0208 */
[----:B------:R-:W2:Y:S01]  /*0170*/  LDG.E R9, desc[UR36][R8.64] ;  /* 0x0000002408097981 */ /* 0x000ea2000c1e1900 */
[----:B------:R-:W0:Y:S01]  /*0180*/  LDC.64 R2, c[0x4][R2] ;  /* 0x0100000002027b82 */ /* 0x000e220000000a00 */
[----:B------:R-:W-:Y:S01]  /*0190*/  IMAD.IADD R19, R23, 0x1, R19 ;  /* 0x0000000117137824 */ /* 0x000fe200078e0213 */
[----:B-1----:R-:W-:Y:S01]  /*01a0*/  MOV R4, UR4 ;  /* 0x0000000400047c02 */ /* 0x002fe20008000f00 */
[----:B------:R-:W-:Y:S02]  /*01b0*/  IMAD.U32 R5, RZ, RZ, UR5 ;  /* 0x00000005ff057e24 */ /* 0x000fe4000f8e00ff */
[----:B------:R-:W-:Y:S01]  /*01c0*/  IMAD.MOV.U32 R6, RZ, RZ, R17 ;  /* 0x000000ffff067224 */ /* 0x000fe200078e0011 */
[----:B------:R-:W-:Y:S01]  /*01d0*/  ISETP.GE.AND P0, PT, R19, UR38, PT ;  /* 0x0000002613007c0c */ /* 0x000fe2000bf06270 */
[----:B------:R-:W-:-:S03]  /*01e0*/  IMAD.MOV.U32 R7, RZ, RZ, R18 ;  /* 0x000000ffff077224 */ /* 0x000fc600078e0012 */
[----:B------:R-:W-:Y:S01]  /*01f0*/  P2R R0, PR, RZ, 0x1 ;  /* 0x00000001ff007803 */ /* 0x000fe20000000000 */
[----:B--2---:R-:W-:-:S05]  /*0200*/  IMAD.IADD R16, R9, 0x1, R16 ;  /* 0x0000000109107824 */ /* 0x004fca00078e0210 */
[----:B0-----:R1:W-:Y:S03]  /*0210*/  STL [R1], R16 ;  /* 0x0000001001007387 */ /* 0x0013e60000100800 */
[----:B------:R-:W-:-:S07]  /*0220*/  LEPC R20, `(.L_x_2) ;  /* 0x000000001014794e */ /* 0x000fce0000000000 */
[----:B-1----:R-:W-:Y:S05]  /*0230*/  CALL.ABS.NOINC R2 ;  /* 0x0000000002007343 */ /* 0x002fea0003c00000 */
.L_x_2:
[----:B------:R-:W-:-:S13]  /*0240*/  ISETP.GE.AND P6, PT, R19, UR38, PT ;  /* 0x0000002613007c0c */ /* 0x000fda000bfc6270 */
[----:B------:R-:W-:Y:S05]  /*0250*/  @!P6 BRA `(.L_x_3) ;  /* 0xfffffffc00b4e947 */ /* 0x000fea000383ffff */
.L_x_1:
[----:B------:R-:W-:Y:S05]  /*0260*/  BSYNC.RECONVERGENT B6 ;  /* 0x0000000000067941 */ /* 0x000fea0003800200 */
.L_x_0:
[----:B------:R-:W-:Y:S01]  /*0270*/  UMOV UR4, 0xffffffff ;  /* 0xffffffff00047882 */ /* 0x000fe20000000000 */
[----:B------:R-:W-:Y:S02]  /*0280*/  ISETP.GE.U32.AND P0, PT, R22, 0x20, PT ;  /* 0x000000201600780c */ /* 0x000fe40003f06070 */
[----:B------:R-:W-:Y:S11]  /*0290*/  BRA.DIV UR4, `(.L_x_4) ;  /* 0x0000000204e47947 */ /* 0x000ff6000b800000 */
[----:B------:R-:W-:-:S07]  /*02a0*/  VOTE.ANY R15, PT, !P0 ;  /* 0x00000000000f7806 */ /* 0x000fce00040e0100 */
.L_x_10:
[----:B------:R-:W-:-:S13]  /*02b0*/  R2UR UR4, R15 ;  /* 0x000000000f0472ca */ /* 0x000fda00000e0000 */
[----:B------:R-:W-:Y:S05]  /*02c0*/  BRA.DIV UR4, `(.L_x_5) ;  /* 0x0000000204f47947 */ /* 0x000fea000b800000 */
[----:B------:R-:W0:Y:S02]  /*02d0*/  SHFL.BFLY PT, R14, R16, 0x10, 0x1f ;  /* 0x0e001f00100e7f89 */ /* 0x000e2400000e0000 */
[----:B0-----:R-:W-:-:S05]  /*02e0*/  IADD3 R13, PT, PT, R14, R16, RZ ;  /* 0x000000100e0d7210 */ /* 0x001fca0007ffe0ff */
[----:B------:R-:W0:Y:S02]  /*02f0*/  SHFL.BFLY PT, R14, R13, 0x8, 0x1f ;  /* 0x0d001f000d0e7f89 */ /* 0x000e2400000e0000 */
[----:B0-----:R-:W-:-:S05]  /*0300*/  IMAD.IADD R0, R13, 0x1, R14 ;  /* 0x000000010d007824 */ /* 0x001fca00078e020e */
[----:B------:R-:W0:Y:S02]  /*0310*/  SHFL.BFLY PT, R14, R0, 0x4, 0x1f ;  /* 0x0c801f00000e7f89 */ /* 0x000e2400000e0000 */
[----:B0-----:R-:W-:-:S05]  /*0320*/  IMAD.IADD R2, R0, 0x1, R14 ;  /* 0x0000000100027824 */ /* 0x001fca00078e020e */
[----:B------:R-:W0:Y:S02]  /*0330*/  SHFL.BFLY PT, R14, R2, 0x2, 0x1f ;  /* 0x0c401f00020e7f89 */ /* 0x000e2400000e0000 */
[----:B0-----:R-:W-:-:S05]  /*0340*/  IADD3 R4, PT, PT, R2, R14, RZ ;  /* 0x0000000e02047210 */ /* 0x001fca0007ffe0ff */
[----:B------:R0:W1:Y:S02]  /*0350*/  SHFL.BFLY PT, R14, R4, 0x1, 0x1f ;  /* 0x0c201f00040e7f89 */ /* 0x00006400000e0000 */
.L_x_17:
[----:B------:R-:W-:Y:S01]  /*0360*/  SHF.R.U32.HI R23, RZ, 0x5, R23 ;  /* 0x00000005ff177819 */ /* 0x000fe20000011617 */
[----:B------:R-:W-:Y:S01]  /*0370*/  HFMA2 R13, -RZ, RZ, 0, 0 ;  /* 0x00000000ff0d7431 */ /* 0x000fe200000001ff */
[----:B------:R-:W-:Y:S01]  /*0380*/  LOP3.LUT P1, RZ, R22, 0x1f, RZ, 0xc0, !PT ;  /* 0x0000001f16ff7812 */ /* 0x000fe2000782c0ff */
[----:B-1----:R-:W-:Y:S01]  /*0390*/  IMAD.IADD R14, R4, 0x1, R14 ;  /* 0x00000001040e7824 */ /* 0x002fe200078e020e */
[----:B------:R-:W-:Y:S01]  /*03a0*/  ISETP.GE.U32.AND P2, PT, R22, R23, PT ;  /* 0x000000171600720c */ /* 0x000fe20003f46070 */
[----:B------:R-:W-:-:S10]  /*03b0*/  UMOV UR4, 0xffffffff ;  /* 0xffffffff00047882 */ /* 0x000fd40000000000 */
[----:B------:R-:W1:Y:S01]  /*03c0*/  @!P1 S2R R3, SR_CgaCtaId ;  /* 0x0000000000039919 */ /* 0x000e620000008800 */
[----:B------:R-:W-:Y:S02]  /*03d0*/  @!P1 MOV R0, 0x400 ;  /* 0x0000040000009802 */ /* 0x000fe40000000f00 */
[----:B------:R-:W-:Y:S01]  /*03e0*/  @!P2 MOV R2, 0x400 ;  /* 0x000004000002a802 */ /* 0x000fe20000000f00 */
[----:B------:R-:W2:Y:S01]  /*03f0*/  @!P2 S2R R5, SR_CgaCtaId ;  /* 0x000000000005a919 */ /* 0x000ea20000008800 */
[----:B-1----:R-:W-:Y:S02]  /*0400*/  @!P1 LEA R3, R3, R0, 0x18 ;  /* 0x0000000003039211 */ /* 0x002fe400078ec0ff */
[----:B--2---:R-:W-:Y:S02]  /*0410*/  @!P2 LEA R5, R5, R2, 0x18 ;  /* 0x000000020505a211 */ /* 0x004fe400078ec0ff */
[----:B------:R-:W-:-:S03]  /*0420*/  @!P1 LEA.HI R3, R22, R3, RZ, 0x1d ;  /* 0x0000000316039211 */ /* 0x000fc600078fe8ff */
[----:B------:R-:W-:Y:S02]  /*0430*/  @!P2 IMAD R22, R22, 0x4, R5 ;  /* 0x000000041616a824 */ /* 0x000fe400078e0205 */
[----:B------:R1:W-:Y:S04]  /*0440*/  @!P1 STS [R3], R14 ;  /* 0x0000000e03009388 */ /* 0x0003e80000000800 */
[----:B------:R1:W2:Y:S01]  /*0450*/  @!P2 LDS R13, [R22] ;  /* 0x00000000160da984 */ /* 0x0002a20000000800 */
[----:B------:R-:W-:Y:S05]  /*0460*/  BRA.DIV UR4, `(.L_x_6) ;  /* 0x0000000604107947 */ /* 0x000fea000b800000 */
[----:B------:R-:W-:-:S07]  /*0470*/  VOTE.ANY R15, PT, !P0 ;  /* 0x00000000000f7806 */ /* 0x000fce00040e0100 */
.L_x_20:
[----:B------:R-:W-:-:S13]  /*0480*/  R2UR UR4, R15 ;  /* 0x000000000f0472ca */ /* 0x000fda00000e0000 */
[----:B------:R-:W-:Y:S05]  /*0490*/  BRA.DIV UR4, `(.L_x_7) ;  /* 0x0000000604287947 */ /* 0x000fea000b800000 */
[----:B-12---:R-:W1:Y:S02]  /*04a0*/  SHFL.BFLY PT, R14, R13, 0x10, 0x1f ;  /* 0x0e001f000d0e7f89 */ /* 0x006e6400000e0000 */
[----:B-1----:R-:W-:-:S05]  /*04b0*/  IMAD.IADD R0, R14, 0x1, R13 ;  /* 0x000000010e007824 */ /* 0x002fca00078e020d */
[----:B------:R-:W1:Y:S02]  /*04c0*/  SHFL.BFLY PT, R14, R0, 0x8, 0x1f ;  /* 0x0d001f00000e7f89 */ /* 0x000e6400000e0000 */
[----:B-1----:R-:W-:-:S05]  /*04d0*/  IMAD.IADD R2, R0, 0x1, R14 ;  /* 0x0000000100027824 */ /* 0x002fca00078e020e */
[----:B------:R-:W0:Y:S02]  /*04e0*/  SHFL.BFLY PT, R14, R2, 0x4, 0x1f ;  /* 0x0c801f00020e7f89 */ /* 0x000e2400000e0000 */
[----:B0-----:R-:W-:-:S05]  /*04f0*/  IADD3 R4, PT, PT, R2, R14, RZ ;  /* 0x0000000e02047210 */ /* 0x001fca0007ffe0ff */
[----:B------:R-:W0:Y:S02]  /*0500*/  SHFL.BFLY PT, R14, R4, 0x2, 0x1f ;  /* 0x0c401f00040e7f89 */ /* 0x000e2400000e0000 */
[----:B0-----:R-:W-:-:S05]  /*0510*/  IMAD.IADD R6, R4, 0x1, R14 ;  /* 0x0000000104067824 */ /* 0x001fca00078e020e */
[----:B------:R0:W1:Y:S02]  /*0520*/  SHFL.BFLY PT, R14, R6, 0x1, 0x1f ;  /* 0x0c201f00060e7f89 */ /* 0x00006400000e0000 */
.L_x_27:
[----:B-1----:R-:W-:Y:S01]  /*0530*/  IMAD.IADD R2, R6, 0x1, R14 ;  /* 0x0000000106027824 */ /* 0x002fe200078e020e */
[----:B------:R-:W-:Y:S01]  /*0540*/  MOV R0, 0x0 ;  /* 0x0000000000007802 */ /* 0x000fe20000000f00 */
[----:B------:R-:W1:Y:S01]  /*0550*/  LDCU.64 UR4, c[0x4][0x10] ;  /* 0x01000200ff0477ac */ /* 0x000e620008000a00 */
[----:B0-----:R-:W-:Y:S01]  /*0560*/  IMAD.MOV.U32 R6, RZ, RZ, R17 ;  /* 0x000000ffff067224 */ /* 0x001fe200078e0011 */
[----:B------:R-:W-:Y:S01]  /*0570*/  MOV R7, R18 ;  /* 0x0000001200077202 */ /* 0x000fe20000000f00 */
[----:B------:R0:W-:Y:S01]  /*0580*/  STL [R1], R2 ;  /* 0x0000000201007387 */ /* 0x0001e20000100800 */
[----:B------:R0:W2:Y:S01]  /*0590*/  LDC.64 R8, c[0x4][R0] ;  /* 0x0100000000087b82 */ /* 0x0000a20000000a00 */
[----:B-1----:R-:W-:Y:S01]  /*05a0*/  MOV R4, UR4 ;  /* 0x0000000400047c02 */ /* 0x002fe20008000f00 */
[----:B0-----:R-:W-:-:S07]  /*05b0*/  IMAD.U32 R5, RZ, RZ, UR5 ;  /* 0x00000005ff057e24 */ /* 0x001fce000f8e00ff */
[----:B------:R-:W-:-:S07]  /*05c0*/  LEPC R20, `(.L_x_8) ;  /* 0x000000001014794e */ /* 0x000fce0000000000 */
[----:B--2---:R-:W-:Y:S05]  /*05d0*/  CALL.ABS.NOINC R8 ;  /* 0x0000000008007343 */ /* 0x004fea0003c00000 */
.L_x_8:
[----:B------:R-:W-:-:S13]  /*05e0*/  ISETP.NE.AND P0, PT, R24, RZ, PT ;  /* 0x000000ff1800720c */ /* 0x000fda0003f05270 */
[----:B------:R-:W-:Y:S05]  /*05f0*/  @P0 EXIT ;  /* 0x000000000000094d */ /* 0x000fea0003800000 */
[----:B------:R-:W0:Y:S02]  /*0600*/  LDC.64 R4, c[0x0][0x380] ;  /* 0x0000e000ff047b82 */ /* 0x000e240000000a00 */
[----:B0-----:R-:W-:Y:S01]  /*0610*/  STG.E desc[UR36][R4.64], R2 ;  /* 0x0000000204007986 */ /* 0x001fe2000c101924 */
[----:B------:R-:W-:Y:S05]  /*0620*/  EXIT ;  /* 0x000000000000794d */ /* 0x000fea0003800000 */
.L_x_4:
[----:B------:R-:W-:Y:S01]  /*0630*/  PLOP3.LUT P6, PT, P0, PT, PT, 0x8, 0x80 ;  /* 0x000000000080781c */ /* 0x000fe200007ce170 */
[----:B------:R-:W-:-:S12]  /*0640*/  IMAD.MOV.U32 R15, RZ, RZ, -0x1 ;  /* 0xffffffffff0f7424 */ /* 0x000fd800078e00ff */
[----:B------:R-:W-:Y:S05]  /*0650*/  WARPSYNC.COLLECTIVE R15, `(.L_x_9) ;  /* 0x000000000f087348 */ /* 0x000fea0003c00000 */
[----:B------:R-:W-:Y:S01]  /*0660*/  VOTE.ANY R14, PT, P6 ;  /* 0x00000000000e7806 */ /* 0x000fe200030e0100 */
[----:B------:R-:W-:Y:S06]  /*0670*/  ENDCOLLECTIVE ;  /* 0x000000000000791b */ /* 0x000fec0003800000 */
.L_x_9:
[----:B------:R-:W-:Y:S01]  /*0680*/  IMAD.MOV.U32 R15, RZ, RZ, R14 ;  /* 0x000000ffff0f7224 */ /* 0x000fe200078e000e */
[----:B------:R-:W-:Y:S06]  /*0690*/  BRA `(.L_x_10) ;  /* 0xfffffffc00047947 */ /* 0x000fec000383ffff */
.L_x_5:
[----:B------:R-:W-:Y:S01]  /*06a0*/  BSSY B0, `(.L_x_11) ;  /* 0x0000007000007945 */ /* 0x000fe20003800000 */
[----:B------:R-:W-:Y:S01]  /*06b0*/  MOV R13, R16 ;  /* 0x00000010000d7202 */ /* 0x000fe20000000f00 */
[----:B------:R-:W-:Y:S02]  /*06c0*/  IMAD.MOV.U32 R12, RZ, RZ, 0x10 ;  /* 0x00000010ff0c7424 */ /* 0x000fe400078e00ff */
[----:B------:R-:W-:-:S07]  /*06d0*/  IMAD.MOV.U32 R11, RZ, RZ, 0x1f ;  /* 0x0000001fff0b7424 */ /* 0x000fce00078e00ff */
[----:B------:R-:W-:Y:S05]  /*06e0*/  WARPSYNC.COLLECTIVE R15, `(.L_x_12) ;  /* 0x000000000f087348 */ /* 0x000fea0003c00000 */
[----:B------:R0:W1:Y:S02]  /*06f0*/  SHFL.BFLY P6, R14, R13, R12, R11 ;  /* 0x0c00000c0d0e7389 */ /* 0x00006400000c000b */
[----:B01----:R-:W-:Y:S05]  /*0700*/  ENDCOLLECTIVE ;  /* 0x000000000000791b */ /* 0x003fea0003800000 */
.L_x_12:
[----:B------:R-:W-:Y:S05]  /*0710*/  BSYNC B0 ;  /* 0x0000000000007941 */ /* 0x000fea0003800000 */
.L_x_11:
[----:B------:R-:W-:Y:S01]  /*0720*/  IADD3 R13, PT, PT, R14, R16, RZ ;  /* 0x000000100e0d7210 */ /* 0x000fe20007ffe0ff */
[----:B------:R-:W-:Y:S02]  /*0730*/  IMAD.MOV.U32 R12, RZ, RZ, 0x8 ;  /* 0x00000008ff0c7424 */ /* 0x000fe400078e00ff */
[----:B------:R-:W-:-:S07]  /*0740*/  IMAD.MOV.U32 R11, RZ, RZ, 0x1f ;  /* 0x0000001fff0b7424 */ /* 0x000fce00078e00ff */
[----:B------:R-:W-:Y:S05]  /*0750*/  WARPSYNC.COLLECTIVE R15, `(.L_x_13) ;  /* 0x000000000f087348 */ /* 0x000fea0003c00000 */
[----:B------:R0:W1:Y:S02]  /*0760*/  SHFL.BFLY P6, R14, R13, R12, R11 ;  /* 0x0c00000c0d0e7389 */ /* 0x00006400000c000b */
[----:B01----:R-:W-:Y:S05]  /*0770*/  ENDCOLLECTIVE ;  /* 0x000000000000791b */ /* 0x003fea0003800000 */
.L_x_13:
[----:B------:R-:W-:Y:S01]  /*0780*/  IMAD.MOV.U32 R12, RZ, RZ, 0x4 ;  /* 0x00000004ff0c7424 */ /* 0x000fe200078e00ff */
[----:B------:R-:W-:-:S05]  /*0790*/  IADD3 R0, PT, PT, R13, R14, RZ ;  /* 0x0000000e0d007210 */ /* 0x000fca0007ffe0ff */
[----:B------:R-:W-:-:S07]  /*07a0*/  IMAD.MOV.U32 R13, RZ, RZ, R0 ;  /* 0x000000ffff0d7224 */ /* 0x000fce00078e0000 */
[----:B------:R-:W-:Y:S05]  /*07b0*/  WARPSYNC.COLLECTIVE R15, `(.L_x_14) ;  /* 0x000000000f087348 */ /* 0x000fea0003c00000 */
[----:B------:R0:W1:Y:S02]  /*07c0*/  SHFL.BFLY P6, R14, R13, R12, R11 ;  /* 0x0c00000c0d0e7389 */ /* 0x00006400000c000b */
[----:B01----:R-:W-:Y:S05]  /*07d0*/  ENDCOLLECTIVE ;  /* 0x000000000000791b */ /* 0x003fea0003800000 */
.L_x_14:
[----:B------:R-:W-:Y:S01]  /*07e0*/  IMAD.MOV.U32 R12, RZ, RZ, 0x2 ;  /* 0x00000002ff0c7424 */ /* 0x000fe200078e00ff */
[----:B------:R-:W-:-:S05]  /*07f0*/  IADD3 R2, PT, PT, R0, R14, RZ ;  /* 0x0000000e00027210 */ /* 0x000fca0007ffe0ff */
[----:B------:R-:W-:-:S07]  /*0800*/  IMAD.MOV.U32 R13, RZ, RZ, R2 ;  /* 0x000000ffff0d7224 */ /* 0x000fce00078e0002 */
[----:B------:R-:W-:Y:S05]  /*0810*/  WARPSYNC.COLLECTIVE R15, `(.L_x_15) ;  /* 0x000000000f087348 */ /* 0x000fea0003c00000 */
[----:B------:R0:W1:Y:S02]  /*0820*/  SHFL.BFLY P6, R14, R13, R12, R11 ;  /* 0x0c00000c0d0e7389 */ /* 0x00006400000c000b */
[----:B01----:R-:W-:Y:S05]  /*0830*/  ENDCOLLECTIVE ;  /* 0x000000000000791b */ /* 0x003fea0003800000 */
.L_x_15:
[----:B------:R-:W-:Y:S01]  /*0840*/  IMAD.MOV.U32 R12, RZ, RZ, 0x1 ;  /* 0x00000001ff0c7424 */ /* 0x000fe200078e00ff */
[----:B------:R-:W-:-:S05]  /*0850*/  IADD3 R4, PT, PT, R2, R14, RZ ;  /* 0x0000000e02047210 */ /* 0x000fca0007ffe0ff */
[----:B------:R-:W-:-:S07]  /*0860*/  IMAD.MOV.U32 R13, RZ, RZ, R4 ;  /* 0x000000ffff0d7224 */ /* 0x000fce00078e0004 */
[----:B------:R-:W-:Y:S05]  /*0870*/  WARPSYNC.COLLECTIVE R15, `(.L_x_16) ;  /* 0x000000000f087348 */ /* 0x000fea0003c00000 */
[----:B------:R0:W1:Y:S02]  /*0880*/  SHFL.BFLY P6, R14, R13, R12, R11 ;  /* 0x0c00000c0d0e7389 */ /* 0x00006400000c000b */
[----:B01----:R-:W-:Y:S05]  /*0890*/  ENDCOLLECTIVE ;  /* 0x000000000000791b */ /* 0x003fea0003800000 */
.L_x_16:
[----:B------:R-:W-:Y:S05]  /*08a0*/  BRA `(.L_x_17) ;  /* 0xfffffff800ac7947 */ /* 0x000fea000383ffff */
.L_x_6:
[----:B------:R-:W-:Y:S01]  /*08b0*/  BSSY B0, `(.L_x_18) ;  /* 0x0000006000007945 */ /* 0x000fe20003800000 */
[----:B------:R-:W-:Y:S02]  /*08c0*/  PLOP3.LUT P6, PT, P0, PT, PT, 0x8, 0x80 ;  /* 0x000000000080781c */ /* 0x000fe400007ce170 */
[----:B------:R-:W-:-:S11]  /*08d0*/  MOV R15, 0xffffffff ;  /* 0xffffffff000f7802 */ /* 0x000fd60000000f00 */
[----:B012---:R-:W-:Y:S05]  /*08e0*/  WARPSYNC.COLLECTIVE R15, `(.L_x_19) ;  /* 0x000000000f087348 */ /* 0x007fea0003c00000 */
[----:B-1----:R-:W-:Y:S01]  /*08f0*/  VOTE.ANY R14, PT, P6 ;  /* 0x00000000000e7806 */ /* 0x002fe200030e0100 */
[----:B0-2---:R-:W-:Y:S06]  /*0900*/  ENDCOLLECTIVE ;  /* 0x000000000000791b */ /* 0x005fec0003800000 */
.L_x_19:
[----:B------:R-:W-:Y:S05]  /*0910*/  BSYNC B0 ;  /* 0x0000000000007941 */ /* 0x000fea0003800000 */
.L_x_18:
[----:B------:R-:W-:Y:S01]  /*0920*/  IMAD.MOV.U32 R15, RZ, RZ, R14 ;  /* 0x000000ffff0f7224 */ /* 0x000fe200078e000e */
[----:B------:R-:W-:Y:S06]  /*0930*/  BRA `(.L_x_20) ;  /* 0xfffffff800d07947 */ /* 0x000fec000383ffff */
.L_x_7:
[----:B------:R-:W-:Y:S01]  /*0940*/  HFMA2 R11, -RZ, RZ, 0, 1.847743988037109375e-06 ;  /* 0x0000001fff0b7431 */ /* 0x000fe200000001ff */
[----:B------:R-:W-:Y:S01]  /*0950*/  BSSY B0, `(.L_x_21) ;  /* 0x0000005000007945 */ /* 0x000fe20003800000 */
[----:B------:R-:W-:-:S07]  /*0960*/  IMAD.MOV.U32 R12, RZ, RZ, 0x10 ;  /* 0x00000010ff0c7424 */ /* 0x000fce00078e00ff */
[----:B012---:R-:W-:Y:S05]  /*0970*/  WARPSYNC.COLLECTIVE R15, `(.L_x_22) ;  /* 0x000000000f087348 */ /* 0x007fea0003c00000 */
[----:B-12---:R1:W2:Y:S02]  /*0980*/  SHFL.BFLY P6, R14, R13, R12, R11 ;  /* 0x0c00000c0d0e7389 */ /* 0x0062a400000c000b */
[----:B012---:R-:W-:Y:S05]  /*0990*/  ENDCOLLECTIVE ;  /* 0x000000000000791b */ /* 0x007fea0003800000 */
.L_x_22:
[----:B------:R-:W-:Y:S05]  /*09a0*/  BSYNC B0 ;  /* 0x0000000000007941 */ /* 0x000fea0003800000 */
.L_x_21:
[----:B------:R-:W-:Y:S01]  /*09b0*/  IMAD.IADD R0, R14, 0x1, R13 ;  /* 0x000000010e007824 */ /* 0x000fe200078e020d */
[----:B------:R-:W-:Y:S01]  /*09c0*/  MOV R12, 0x8 ;  /* 0x00000008000c7802 */ /* 0x000fe20000000f00 */
[----:B------:R-:W-:Y:S02]  /*09d0*/  IMAD.MOV.U32 R11, RZ, RZ, 0x1f ;  /* 0x0000001fff0b7424 */ /* 0x000fe400078e00ff */
[----:B------:R-:W-:-:S07]  /*09e0*/  IMAD.MOV.U32 R13, RZ, RZ, R0 ;  /* 0x000000ffff0d7224 */ /* 0x000fce00078e0000 */
[----:B------:R-:W-:Y:S05]  /*09f0*/  WARPSYNC.COLLECTIVE R15, `(.L_x_23) ;  /* 0x000000000f087348 */ /* 0x000fea0003c00000 */
[----:B------:R0:W1:Y:S02]  /*0a00*/  SHFL.BFLY P6, R14, R13, R12, R11 ;  /* 0x0c00000c0d0e7389 */ /* 0x00006400000c000b */
[----:B01----:R-:W-:Y:S05]  /*0a10*/  ENDCOLLECTIVE ;  /* 0x000000000000791b */ /* 0x003fea0003800000 */
.L_x_23:
[----:B------:R-:W-:Y:S02]  /*0a20*/  IMAD.MOV.U32 R12, RZ, RZ, 0x4 ;  /* 0x00000004ff0c7424 */ /* 0x000fe400078e00ff */
[----:B------:R-:W-:-:S05]  /*0a30*/  IMAD.IADD R2, R0, 0x1, R14 ;  /* 0x0000000100027824 */ /* 0x000fca00078e020e */
[----:B------:R-:W-:-:S07]  /*0a40*/  MOV R13, R2 ;  /* 0x00000002000d7202 */ /* 0x000fce0000000f00 */
[----:B------:R-:W-:Y:S05]  /*0a50*/  WARPSYNC.COLLECTIVE R15, `(.L_x_24) ;  /* 0x000000000f087348 */ /* 0x000fea0003c00000 */
[----:B------:R0:W1:Y:S02]  /*0a60*/  SHFL.BFLY P6, R14, R13, R12, R11 ;  /* 0x0c00000c0d0e7389 */ /* 0x00006400000c000b */
[----:B01----:R-:W-:Y:S05]  /*0a70*/  ENDCOLLECTIVE ;  /* 0x000000000000791b */ /* 0x003fea0003800000 */
.L_x_24:
[----:B------:R-:W-:Y:S02]  /*0a80*/  IMAD.MOV.U32 R12, RZ, RZ, 0x2 ;  /* 0x00000002ff0c7424 */ /* 0x000fe400078e00ff */
[----:B------:R-:W-:-:S05]  /*0a90*/  IMAD.IADD R4, R2, 0x1, R14 ;  /* 0x0000000102047824 */ /* 0x000fca00078e020e */
[----:B------:R-:W-:-:S07]  /*0aa0*/  MOV R13, R4 ;  /* 0x00000004000d7202 */ /* 0x000fce0000000f00 */
[----:B------:R-:W-:Y:S05]  /*0ab0*/  WARPSYNC.COLLECTIVE R15, `(.L_x_25) ;  /* 0x000000000f087348 */ /* 0x000fea0003c00000 */
[----:B------:R0:W1:Y:S02]  /*0ac0*/  SHFL.BFLY P6, R14, R13, R12, R11 ;  /* 0x0c00000c0d0e7389 */ /* 0x00006400000c000b */
[----:B01----:R-:W-:Y:S05]  /*0ad0*/  ENDCOLLECTIVE ;  /* 0x000000000000791b */ /* 0x003fea0003800000 */
.L_x_25:
[----:B------:R-:W-:Y:S02]  /*0ae0*/  IMAD.MOV.U32 R12, RZ, RZ, 0x1 ;  /* 0x00000001ff0c7424 */ /* 0x000fe400078e00ff */
[----:B------:R-:W-:-:S05]  /*0af0*/  IMAD.IADD R6, R4, 0x1, R14 ;  /* 0x0000000104067824 */ /* 0x000fca00078e020e */
[----:B------:R-:W-:-:S07]  /*0b00*/  MOV R13, R6 ;  /* 0x00000006000d7202 */ /* 0x000fce0000000f00 */
[----:B------:R-:W-:Y:S05]  /*0b10*/  WARPSYNC.COLLECTIVE R15, `(.L_x_26) ;  /* 0x000000000f087348 */ /* 0x000fea0003c00000 */
[----:B------:R0:W1:Y:S02]  /*0b20*/  SHFL.BFLY P6, R14, R13, R12, R11 ;  /* 0x0c00000c0d0e7389 */ /* 0x00006400000c000b */
[----:B01----:R-:W-:Y:S05]  /*0b30*/  ENDCOLLECTIVE ;  /* 0x000000000000791b */ /* 0x003fea0003800000 */
.L_x_26:
[----:B------:R-:W-:Y:S05]  /*0b40*/  BRA `(.L_x_27) ;  /* 0xfffffff800787947 */ /* 0x000fea000383ffff */
.L_x_28:
[----:B------:R-:W-:-:S00]  /*0b50*/  BRA `(.L_x_28) ;  /* 0xfffffffc00fc7947 */ /* 0x000fc0000383ffff */
[----:B------:R-:W-:-:S00]  /*0b60*/  NOP ;  /* 0x0000000000007918 */ /* 0x000fc00000000000 */
        /* <DEDUP_REMOVED lines=9> */
.L_x_29:


//--------------------- .nv.global.init           --------------------------
	.section	.nv.global.init,"aw",@progbits
.nv.global.init:
	.type		$str,@object
	.size		$str,($str$1 - $str)
$str:
        /*0000*/ 	.byte	0x25, 0x64, 0x20, 0x00
	.type		$str$1,@object
	.size		$str$1,(.L_1 - $str$1)
$str$1:
        /*0004*/ 	.byte	0x0a, 0x20, 0x61, 0x66, 0x74, 0x65, 0x72, 0x20, 0x77, 0x61, 0x72, 0x70, 0x20, 0x72, 0x65, 0x64
        /*0014*/ 	.byte	0x75, 0x63, 0x65, 0x20, 0x74, 0x73, 0x75, 0x6d, 0x3a, 0x25, 0x64, 0x00
.L_1:


//--------------------- .nv.shared._Z8sum_cudaIiEvPT_i --------------------------
	.section	.nv.shared._Z8sum_cudaIiEvPT_i,"aw",@nobits
	.sectionflags	@""
	.align	4
.nv.shared._Z8sum_cudaIiEvPT_i:
	.zero		1152


//--------------------- .nv.shared.reserved.0     --------------------------
	.section	.nv.shared.reserved.0,"aw",@nobits
	.weak		__nv_reservedSMEM_offset_0_alias
	.size		__nv_reservedSMEM_offset_0_alias, 0, 64
	.other		__nv_reservedSMEM_offset_0_alias,@"STO_CUDA_RESERVED_SHARED STV_DEFAULT"
__nv_reservedSMEM_offset_0_alias:
	.zero		0
	.zero		64


//--------------------- .nv.constant0._Z8sum_cudaIiEvPT_i --------------------------
	.section	.nv.constant0._Z8sum_cudaIiEvPT_i,"a",@progbits
	.sectionflags	@""
	.align	4
.nv.constant0._Z8sum_cudaIiEvPT_i:
	.zero		908


//--------------------- SYMBOLS --------------------------

	.type		.nv.reservedSmem.offset0,@object
	.size		.nv.reservedSmem.offset0,0x4
	.type		.nv.reservedSmem.cap,@object
	.size		.nv.reservedSmem.cap,0x4
	.type		vprintf,@function
